//
// Generated by NVIDIA NVVM Compiler
//
// Compiler Build ID: CL-36424714
// Cuda compilation tools, release 13.0, V13.0.88
// Based on NVVM 20.0.0
//

.version 9.0
.target sm_100
.address_size 64

	// .globl	resize_image_kernel

.visible .entry resize_image_kernel(
	.param .u64 .ptr .align 1 resize_image_kernel_param_0,
	.param .u64 .ptr .align 1 resize_image_kernel_param_1,
	.param .u32 resize_image_kernel_param_2,
	.param .u32 resize_image_kernel_param_3,
	.param .u32 resize_image_kernel_param_4,
	.param .u32 resize_image_kernel_param_5,
	.param .u32 resize_image_kernel_param_6
)
{
	.reg .pred 	%p<13>;
	.reg .b16 	%rs<30>;
	.reg .b32 	%r<63>;
	.reg .b64 	%rd<23>;

	ld.param.u64 	%rd5, [resize_image_kernel_param_0];
	ld.param.u64 	%rd6, [resize_image_kernel_param_1];
	ld.param.u32 	%r31, [resize_image_kernel_param_2];
	ld.param.u32 	%r32, [resize_image_kernel_param_3];
	ld.param.u32 	%r33, [resize_image_kernel_param_4];
	ld.param.u32 	%r36, [resize_image_kernel_param_5];
	ld.param.u32 	%r35, [resize_image_kernel_param_6];
	cvta.to.global.u64 	%rd1, %rd6;
	cvta.to.global.u64 	%rd2, %rd5;
	mov.u32 	%r37, %ctaid.x;
	mov.u32 	%r38, %ntid.x;
	mov.u32 	%r39, %tid.x;
	mad.lo.s32 	%r1, %r37, %r38, %r39;
	mov.u32 	%r40, %ctaid.y;
	mov.u32 	%r41, %ntid.y;
	mov.u32 	%r42, %tid.y;
	mad.lo.s32 	%r43, %r40, %r41, %r42;
	setp.ge.s32 	%p1, %r1, %r33;
	setp.ge.s32 	%p2, %r43, %r36;
	or.pred  	%p3, %p1, %p2;
	@%p3 bra 	$L__BB0_14;
	mul.lo.s32 	%r44, %r32, %r43;
	div.s32 	%r3, %r44, %r36;
	setp.lt.s32 	%p4, %r35, 1;
	@%p4 bra 	$L__BB0_14;
	mul.lo.s32 	%r46, %r31, %r1;
	div.s32 	%r47, %r46, %r33;
	mad.lo.s32 	%r48, %r3, %r31, %r47;
	mul.lo.s32 	%r4, %r48, %r35;
	mad.lo.s32 	%r49, %r33, %r43, %r1;
	mul.lo.s32 	%r5, %r49, %r35;
	and.b32  	%r6, %r35, 15;
	setp.lt.u32 	%p5, %r35, 16;
	mov.b32 	%r58, 0;
	@%p5 bra 	$L__BB0_5;
	and.b32  	%r58, %r35, 2147483632;
	neg.s32 	%r56, %r58;
	add.s64 	%rd3, %rd2, 7;
	add.s64 	%rd4, %rd1, 7;
	mov.u32 	%r54, %r5;
	mov.u32 	%r55, %r4;
$L__BB0_4:
	.pragma "nounroll";
	cvt.s64.s32 	%rd7, %r55;
	add.s64 	%rd8, %rd3, %rd7;
	cvt.s64.s32 	%rd9, %r54;
	add.s64 	%rd10, %rd4, %rd9;
	ld.global.u8 	%rs1, [%rd8+-7];
	st.global.u8 	[%rd10+-7], %rs1;
	ld.global.u8 	%rs2, [%rd8+-6];
	st.global.u8 	[%rd10+-6], %rs2;
	ld.global.u8 	%rs3, [%rd8+-5];
	st.global.u8 	[%rd10+-5], %rs3;
	ld.global.u8 	%rs4, [%rd8+-4];
	st.global.u8 	[%rd10+-4], %rs4;
	ld.global.u8 	%rs5, [%rd8+-3];
	st.global.u8 	[%rd10+-3], %rs5;
	ld.global.u8 	%rs6, [%rd8+-2];
	st.global.u8 	[%rd10+-2], %rs6;
	ld.global.u8 	%rs7, [%rd8+-1];
	st.global.u8 	[%rd10+-1], %rs7;
	ld.global.u8 	%rs8, [%rd8];
	st.global.u8 	[%rd10], %rs8;
	ld.global.u8 	%rs9, [%rd8+1];
	st.global.u8 	[%rd10+1], %rs9;
	ld.global.u8 	%rs10, [%rd8+2];
	st.global.u8 	[%rd10+2], %rs10;
	ld.global.u8 	%rs11, [%rd8+3];
	st.global.u8 	[%rd10+3], %rs11;
	ld.global.u8 	%rs12, [%rd8+4];
	st.global.u8 	[%rd10+4], %rs12;
	ld.global.u8 	%rs13, [%rd8+5];
	st.global.u8 	[%rd10+5], %rs13;
	ld.global.u8 	%rs14, [%rd8+6];
	st.global.u8 	[%rd10+6], %rs14;
	ld.global.u8 	%rs15, [%rd8+7];
	st.global.u8 	[%rd10+7], %rs15;
	ld.global.u8 	%rs16, [%rd8+8];
	st.global.u8 	[%rd10+8], %rs16;
	add.s32 	%r56, %r56, 16;
	add.s32 	%r55, %r55, 16;
	add.s32 	%r54, %r54, 16;
	setp.ne.s32 	%p6, %r56, 0;
	@%p6 bra 	$L__BB0_4;
$L__BB0_5:
	setp.eq.s32 	%p7, %r6, 0;
	@%p7 bra 	$L__BB0_14;
	and.b32  	%r16, %r35, 7;
	setp.lt.u32 	%p8, %r6, 8;
	@%p8 bra 	$L__BB0_8;
	add.s32 	%r50, %r58, %r4;
	cvt.s64.s32 	%rd11, %r50;
	add.s64 	%rd12, %rd2, %rd11;
	ld.global.u8 	%rs17, [%rd12];
	add.s32 	%r51, %r58, %r5;
	cvt.s64.s32 	%rd13, %r51;
	add.s64 	%rd14, %rd1, %rd13;
	st.global.u8 	[%rd14], %rs17;
	ld.global.u8 	%rs18, [%rd12+1];
	st.global.u8 	[%rd14+1], %rs18;
	ld.global.u8 	%rs19, [%rd12+2];
	st.global.u8 	[%rd14+2], %rs19;
	ld.global.u8 	%rs20, [%rd12+3];
	st.global.u8 	[%rd14+3], %rs20;
	ld.global.u8 	%rs21, [%rd12+4];
	st.global.u8 	[%rd14+4], %rs21;
	ld.global.u8 	%rs22, [%rd12+5];
	st.global.u8 	[%rd14+5], %rs22;
	ld.global.u8 	%rs23, [%rd12+6];
	st.global.u8 	[%rd14+6], %rs23;
	ld.global.u8 	%rs24, [%rd12+7];
	st.global.u8 	[%rd14+7], %rs24;
	add.s32 	%r58, %r58, 8;
$L__BB0_8:
	setp.eq.s32 	%p9, %r16, 0;
	@%p9 bra 	$L__BB0_14;
	and.b32  	%r19, %r35, 3;
	setp.lt.u32 	%p10, %r16, 4;
	@%p10 bra 	$L__BB0_11;
	add.s32 	%r52, %r58, %r4;
	cvt.s64.s32 	%rd15, %r52;
	add.s64 	%rd16, %rd2, %rd15;
	ld.global.u8 	%rs25, [%rd16];
	add.s32 	%r53, %r58, %r5;
	cvt.s64.s32 	%rd17, %r53;
	add.s64 	%rd18, %rd1, %rd17;
	st.global.u8 	[%rd18], %rs25;
	ld.global.u8 	%rs26, [%rd16+1];
	st.global.u8 	[%rd18+1], %rs26;
	ld.global.u8 	%rs27, [%rd16+2];
	st.global.u8 	[%rd18+2], %rs27;
	ld.global.u8 	%rs28, [%rd16+3];
	st.global.u8 	[%rd18+3], %rs28;
	add.s32 	%r58, %r58, 4;
$L__BB0_11:
	setp.eq.s32 	%p11, %r19, 0;
	@%p11 bra 	$L__BB0_14;
	add.s32 	%r62, %r58, %r5;
	add.s32 	%r61, %r58, %r4;
	neg.s32 	%r60, %r19;
$L__BB0_13:
	.pragma "nounroll";
	cvt.s64.s32 	%rd19, %r62;
	add.s64 	%rd20, %rd1, %rd19;
	cvt.s64.s32 	%rd21, %r61;
	add.s64 	%rd22, %rd2, %rd21;
	ld.global.u8 	%rs29, [%rd22];
	st.global.u8 	[%rd20], %rs29;
	add.s32 	%r62, %r62, 1;
	add.s32 	%r61, %r61, 1;
	add.s32 	%r60, %r60, 1;
	setp.ne.s32 	%p12, %r60, 0;
	@%p12 bra 	$L__BB0_13;
$L__BB0_14:
	ret;

}


// ===== COMPILED SASS (sm_100) =====

	.target	sm_100

	.elftype	@"ET_EXEC"


//--------------------- .note.nv.tkinfo           --------------------------
	.section	.note.nv.tkinfo,"",@"SHT_NOTE"
	.sectionflags	@"SHF_NOTE_NV_TKINFO"
	.tkinfo
        /*0018*/ 	.word	0x00000002
        /*0030*/ 	.string	""
        /*0030*/ 	.string	"ptxas"
        /*0030*/ 	.string	"Cuda compilation tools, release 13.0, V13.0.88"
        /*0030*/ 	.string	"Build cuda_13.0.r13.0/compiler.36424714_0"
        /*0030*/ 	.string	"-arch sm_100 -m 64 "



//--------------------- .note.nv.cuinfo           --------------------------
	.section	.note.nv.cuinfo,"",@"SHT_NOTE"
	.sectionflags	@"SHF_NOTE_NV_CUINFO"
        /*0018*/ 	.short	0x0002
        /*001a*/ 	.short	0x0064
        /*001c*/ 	.short	0x0082
	.zero		2


//--------------------- .nv.info                  --------------------------
	.section	.nv.info,"",@"SHT_CUDA_INFO"
	.align	4


	//----- nvinfo : EIATTR_REGCOUNT
	.align		4
        /*0000*/ 	.byte	0x04, 0x2f
        /*0002*/ 	.short	(.L_1 - .L_0)
	.align		4
.L_0:
        /*0004*/ 	.word	index@(resize_image_kernel)
        /*0008*/ 	.word	0x0000001c


	//----- nvinfo : EIATTR_FRAME_SIZE
	.align		4
.L_1:
        /*000c*/ 	.byte	0x04, 0x11
        /*000e*/ 	.short	(.L_3 - .L_2)
	.align		4
.L_2:
        /*0010*/ 	.word	index@(resize_image_kernel)
        /*0014*/ 	.word	0x00000000


	//----- nvinfo : EIATTR_MIN_STACK_SIZE
	.align		4
.L_3:
        /*0018*/ 	.byte	0x04, 0x12
        /*001a*/ 	.short	(.L_5 - .L_4)
	.align		4
.L_4:
        /*001c*/ 	.word	index@(resize_image_kernel)
        /*0020*/ 	.word	0x00000000
.L_5:


//--------------------- .nv.compat                --------------------------
	.section	.nv.compat,"",@"SHT_CUDA_COMPAT_INFO"
	.align	4
        /*0000*/ 	.byte	0x02, 0x09, 0x00, 0x00, 0x02, 0x02, 0x01, 0x00, 0x02, 0x05, 0x05, 0x00, 0x03, 0x07, 0x01, 0x01
        /*0010*/ 	.byte	0x02, 0x03, 0x00, 0x00, 0x02, 0x06, 0x01, 0x00, 0x04, 0x0b, 0x08, 0x00, 0x09, 0x00, 0x00, 0x00
        /*0020*/ 	.byte	0x00, 0x00, 0x00, 0x00


//--------------------- .nv.info.resize_image_kernel --------------------------
	.section	.nv.info.resize_image_kernel,"",@"SHT_CUDA_INFO"
	.sectionflags	@""
	.align	4


	//----- nvinfo : EIATTR_CUDA_API_VERSION
	.align		4
        /*0000*/ 	.byte	0x04, 0x37
        /*0002*/ 	.short	(.L_7 - .L_6)
.L_6:
        /*0004*/ 	.word	0x00000082


	//----- nvinfo : EIATTR_KPARAM_INFO
	.align		4
.L_7:
        /*0008*/ 	.byte	0x04, 0x17
        /*000a*/ 	.short	(.L_9 - .L_8)
.L_8:
        /*000c*/ 	.word	0x00000000
        /*0010*/ 	.short	0x0006
        /*0012*/ 	.short	0x0020
        /*0014*/ 	.byte	0x00, 0xf0, 0x11, 0x00


	//----- nvinfo : EIATTR_KPARAM_INFO
	.align		4
.L_9:
        /*0018*/ 	.byte	0x04, 0x17
        /*001a*/ 	.short	(.L_11 - .L_10)
.L_10:
        /*001c*/ 	.word	0x00000000
        /*0020*/ 	.short	0x0005
        /*0022*/ 	.short	0x001c
        /*0024*/ 	.byte	0x00, 0xf0, 0x11, 0x00


	//----- nvinfo : EIATTR_KPARAM_INFO
	.align		4
.L_11:
        /*0028*/ 	.byte	0x04, 0x17
        /*002a*/ 	.short	(.L_13 - .L_12)
.L_12:
        /*002c*/ 	.word	0x00000000
        /*0030*/ 	.short	0x0004
        /*0032*/ 	.short	0x0018
        /*0034*/ 	.byte	0x00, 0xf0, 0x11, 0x00


	//----- nvinfo : EIATTR_KPARAM_INFO
	.align		4
.L_13:
        /*0038*/ 	.byte	0x04, 0x17
        /*003a*/ 	.short	(.L_15 - .L_14)
.L_14:
        /*003c*/ 	.word	0x00000000
        /*0040*/ 	.short	0x0003
        /*0042*/ 	.short	0x0014
        /*0044*/ 	.byte	0x00, 0xf0, 0x11, 0x00


	//----- nvinfo : EIATTR_KPARAM_INFO
	.align		4
.L_15:
        /*0048*/ 	.byte	0x04, 0x17
        /*004a*/ 	.short	(.L_17 - .L_16)
.L_16:
        /*004c*/ 	.word	0x00000000
        /*0050*/ 	.short	0x0002
        /*0052*/ 	.short	0x0010
        /*0054*/ 	.byte	0x00, 0xf0, 0x11, 0x00


	//----- nvinfo : EIATTR_KPARAM_INFO
	.align		4
.L_17:
        /*0058*/ 	.byte	0x04, 0x17
        /*005a*/ 	.short	(.L_19 - .L_18)
.L_18:
        /*005c*/ 	.word	0x00000000
        /*0060*/ 	.short	0x0001
        /*0062*/ 	.short	0x0008
        /*0064*/ 	.byte	0x00, 0xf5, 0x21, 0x00


	//----- nvinfo : EIATTR_KPARAM_INFO
	.align		4
.L_19:
        /*0068*/ 	.byte	0x04, 0x17
        /*006a*/ 	.short	(.L_21 - .L_20)
.L_20:
        /*006c*/ 	.word	0x00000000
        /*0070*/ 	.short	0x0000
        /*0072*/ 	.short	0x0000
        /*0074*/ 	.byte	0x00, 0xf5, 0x21, 0x00


	//----- nvinfo : EIATTR_SPARSE_MMA_MASK
	.align		4
.L_21:
        /*0078*/ 	.byte	0x03, 0x50
        /*007a*/ 	.short	0x0000


	//----- nvinfo : EIATTR_MAXREG_COUNT
	.align		4
        /*007c*/ 	.byte	0x03, 0x1b
        /*007e*/ 	.short	0x00ff


	//----- nvinfo : EIATTR_MERCURY_ISA_VERSION
	.align		4
        /*0080*/ 	.byte	0x03, 0x5f
        /*0082*/ 	.short	0x0101


	//----- nvinfo : EIATTR_VRC_CTA_INIT_COUNT
	.align		4
        /*0084*/ 	.byte	0x02, 0x4a
	.zero		1
	.zero		1


	//----- nvinfo : EIATTR_EXIT_INSTR_OFFSETS
	.align		4
        /*0088*/ 	.byte	0x04, 0x1c
        /*008a*/ 	.short	(.L_23 - .L_22)


	//   ....[0]....
.L_22:
        /*008c*/ 	.word	0x000000c0


	//   ....[1]....
        /*0090*/ 	.word	0x00000130


	//   ....[2]....
        /*0094*/ 	.word	0x000007e0


	//   ....[3]....
        /*0098*/ 	.word	0x000009b0


	//   ....[4]....
        /*009c*/ 	.word	0x00000b00


	//   ....[5]....
        /*00a0*/ 	.word	0x00000c00


	//----- nvinfo : EIATTR_CBANK_PARAM_SIZE
	.align		4
.L_23:
        /*00a4*/ 	.byte	0x03, 0x19
        /*00a6*/ 	.short	0x0024


	//----- nvinfo : EIATTR_PARAM_CBANK
	.align		4
        /*00a8*/ 	.byte	0x04, 0x0a
        /*00aa*/ 	.short	(.L_25 - .L_24)
	.align		4
.L_24:
        /*00ac*/ 	.word	index@(.nv.constant0.resize_image_kernel)
        /*00b0*/ 	.short	0x0380
        /*00b2*/ 	.short	0x0024


	//----- nvinfo : EIATTR_SW_WAR
	.align		4
.L_25:
        /*00b4*/ 	.byte	0x04, 0x36
        /*00b6*/ 	.short	(.L_27 - .L_26)
.L_26:
        /*00b8*/ 	.word	0x00000008
.L_27:


//--------------------- .nv.callgraph             --------------------------
	.section	.nv.callgraph,"",@"SHT_CUDA_CALLGRAPH"
	.align	4
	.sectionentsize	8
	.align		4
        /*0000*/ 	.word	0x00000000
	.align		4
        /*0004*/ 	.word	0xffffffff
	.align		4
        /*0008*/ 	.word	0x00000000
	.align		4
        /*000c*/ 	.word	0xfffffffe
	.align		4
        /*0010*/ 	.word	0x00000000
	.align		4
        /*0014*/ 	.word	0xfffffffd
	.align		4
        /*0018*/ 	.word	0x00000000
	.align		4
        /*001c*/ 	.word	0xfffffffc


//--------------------- .text.resize_image_kernel --------------------------
	.section	.text.resize_image_kernel,"ax",@progbits
	.align	128
        .global         resize_image_kernel
        .type           resize_image_kernel,@function
        .size           resize_image_kernel,(.L_x_6 - resize_image_kernel)
        .other          resize_image_kernel,@"STO_CUDA_ENTRY STV_DEFAULT"
resize_image_kernel:
.text.resize_image_kernel:
[----:B------:R-:W-:Y:S01]  /*0000*/  LDC R1, c[0x0][0x37c] ;  /* 0x0000df00ff017b82 */ /* 0x000fe20000000800 */
[----:B------:R-:W0:Y:S07]  /*0010*/  S2R R7, SR_TID.Y ;  /* 0x0000000000077919 */ /* 0x000e2e0000002200 */
[----:B------:R-:W1:Y:S01]  /*0020*/  LDC R5, c[0x0][0x360] ;  /* 0x0000d800ff057b82 */ /* 0x000e620000000800 */
[----:B------:R-:W1:Y:S07]  /*0030*/  S2R R0, SR_TID.X ;  /* 0x0000000000007919 */ /* 0x000e6e0000002100 */
[----:B------:R-:W0:Y:S08]  /*0040*/  S2UR UR5, SR_CTAID.Y ;  /* 0x00000000000579c3 */ /* 0x000e300000002600 */
[----:B------:R-:W0:Y:S08]  /*0050*/  LDC R4, c[0x0][0x364] ;  /* 0x0000d900ff047b82 */ /* 0x000e300000000800 */
[----:B------:R-:W1:Y:S08]  /*0060*/  S2UR UR4, SR_CTAID.X ;  /* 0x00000000000479c3 */ /* 0x000e700000002500 */
[----:B------:R-:W2:Y:S01]  /*0070*/  LDC.64 R2, c[0x0][0x398] ;  /* 0x0000e600ff027b82 */ /* 0x000ea20000000a00 */
[----:B0-----:R-:W-:-:S02]  /*0080*/  IMAD R4, R4, UR5, R7 ;  /* 0x0000000504047c24 */ /* 0x001fc4000f8e0207 */
[----:B-1----:R-:W-:-:S03]  /*0090*/  IMAD R5, R5, UR4, R0 ;  /* 0x0000000405057c24 */ /* 0x002fc6000f8e0200 */
[----:B--2---:R-:W-:-:S04]  /*00a0*/  ISETP.GE.AND P0, PT, R4, R3, PT ;  /* 0x000000030400720c */ /* 0x004fc80003f06270 */
[----:B------:R-:W-:-:S13]  /*00b0*/  ISETP.GE.OR P0, PT, R5, R2, P0 ;  /* 0x000000020500720c */ /* 0x000fda0000706670 */
[----:B------:R-:W-:Y:S05]  /*00c0*/  @P0 EXIT ;  /* 0x000000000000094d */ /* 0x000fea0003800000 */
[----:B------:R-:W0:Y:S01]  /*00d0*/  LDC R0, c[0x0][0x3a0] ;  /* 0x0000e800ff007b82 */ /* 0x000e220000000800 */
[----:B------:R-:W1:Y:S01]  /*00e0*/  LDCU UR4, c[0x0][0x394] ;  /* 0x00007280ff0477ac */ /* 0x000e620008000800 */
[----:B------:R-:W-:-:S04]  /*00f0*/  IABS R7, R3 ;  /* 0x0000000300077213 */ /* 0x000fc80000000000 */
[----:B------:R2:W3:Y:S01]  /*0100*/  I2F.RP R9, R7 ;  /* 0x0000000700097306 */ /* 0x0004e20000209400 */
[----:B-1----:R-:W-:Y:S01]  /*0110*/  IMAD R6, R4, UR4, RZ ;  /* 0x0000000404067c24 */ /* 0x002fe2000f8e02ff */
[----:B0-----:R-:W-:-:S13]  /*0120*/  ISETP.GE.AND P0, PT, R0, 0x1, PT ;  /* 0x000000010000780c */ /* 0x001fda0003f06270 */
[----:B--23--:R-:W-:Y:S05]  /*0130*/  @!P0 EXIT ;  /* 0x000000000000894d */ /* 0x00cfea0003800000 */
[----:B------:R-:W-:Y:S01]  /*0140*/  IABS R8, R2 ;  /* 0x0000000200087213 */ /* 0x000fe20000000000 */
[----:B------:R-:W0:Y:S01]  /*0150*/  MUFU.RCP R9, R9 ;  /* 0x0000000900097308 */ /* 0x000e220000001000 */
[----:B------:R-:W1:Y:S07]  /*0160*/  LDCU UR4, c[0x0][0x390] ;  /* 0x00007200ff0477ac */ /* 0x000e6e0008000800 */
[----:B------:R-:W2:Y:S01]  /*0170*/  I2F.RP R14, R8 ;  /* 0x00000008000e7306 */ /* 0x000ea20000209400 */
[----:B0-----:R-:W-:-:S02]  /*0180*/  VIADD R12, R9, 0xffffffe ;  /* 0x0ffffffe090c7836 */ /* 0x001fc40000000000 */
[----:B-1----:R-:W-:-:S05]  /*0190*/  IMAD R9, R5, UR4, RZ ;  /* 0x0000000405097c24 */ /* 0x002fca000f8e02ff */
[----:B------:R0:W1:Y:S08]  /*01a0*/  F2I.FTZ.U32.TRUNC.NTZ R13, R12 ;  /* 0x0000000c000d7305 */ /* 0x000070000021f000 */
[----:B--2---:R-:W2:Y:S01]  /*01b0*/  MUFU.RCP R14, R14 ;  /* 0x0000000e000e7308 */ /* 0x004ea20000001000 */
[----:B0-----:R-:W-:Y:S02]  /*01c0*/  IMAD.MOV.U32 R12, RZ, RZ, RZ ;  /* 0x000000ffff0c7224 */ /* 0x001fe400078e00ff */
[----:B-1----:R-:W-:-:S04]  /*01d0*/  IMAD.MOV R16, RZ, RZ, -R13 ;  /* 0x000000ffff107224 */ /* 0x002fc800078e0a0d */
[----:B------:R-:W-:-:S04]  /*01e0*/  IMAD R15, R16, R7, RZ ;  /* 0x00000007100f7224 */ /* 0x000fc800078e02ff */
[----:B------:R-:W-:Y:S01]  /*01f0*/  IMAD.HI.U32 R12, R13, R15, R12 ;  /* 0x0000000f0d0c7227 */ /* 0x000fe200078e000c */
[----:B------:R-:W-:Y:S02]  /*0200*/  IABS R15, R9 ;  /* 0x00000009000f7213 */ /* 0x000fe40000000000 */
[----:B------:R-:W-:Y:S01]  /*0210*/  LOP3.LUT R9, R9, R2, RZ, 0x3c, !PT ;  /* 0x0000000209097212 */ /* 0x000fe200078e3cff */
[----:B--2---:R-:W-:Y:S01]  /*0220*/  VIADD R10, R14, 0xffffffe ;  /* 0x0ffffffe0e0a7836 */ /* 0x004fe20000000000 */
[----:B------:R-:W-:Y:S02]  /*0230*/  IABS R14, R6 ;  /* 0x00000006000e7213 */ /* 0x000fe40000000000 */
[----:B------:R-:W-:Y:S01]  /*0240*/  LOP3.LUT R6, R6, R3, RZ, 0x3c, !PT ;  /* 0x0000000306067212 */ /* 0x000fe200078e3cff */
[----:B------:R0:W1:Y:S01]  /*0250*/  F2I.FTZ.U32.TRUNC.NTZ R11, R10 ;  /* 0x0000000a000b7305 */ /* 0x000062000021f000 */
[----:B------:R-:W-:Y:S02]  /*0260*/  ISETP.GE.AND P3, PT, R9, RZ, PT ;  /* 0x000000ff0900720c */ /* 0x000fe40003f66270 */
[----:B------:R-:W-:Y:S01]  /*0270*/  ISETP.GE.AND P2, PT, R6, RZ, PT ;  /* 0x000000ff0600720c */ /* 0x000fe20003f46270 */
[----:B------:R-:W-:-:S02]  /*0280*/  IMAD.MOV.U32 R6, RZ, RZ, RZ ;  /* 0x000000ffff067224 */ /* 0x000fc400078e00ff */
[----:B0-----:R-:W-:Y:S02]  /*0290*/  IMAD.MOV.U32 R10, RZ, RZ, RZ ;  /* 0x000000ffff0a7224 */ /* 0x001fe400078e00ff */
[----:B-1----:R-:W-:-:S04]  /*02a0*/  IMAD.MOV R17, RZ, RZ, -R11 ;  /* 0x000000ffff117224 */ /* 0x002fc800078e0a0b */
[----:B------:R-:W-:-:S04]  /*02b0*/  IMAD R13, R17, R8, RZ ;  /* 0x00000008110d7224 */ /* 0x000fc800078e02ff */
[----:B------:R-:W-:-:S04]  /*02c0*/  IMAD.HI.U32 R10, R11, R13, R10 ;  /* 0x0000000d0b0a7227 */ /* 0x000fc800078e000a */
[----:B------:R-:W-:Y:S02]  /*02d0*/  IMAD.MOV.U32 R13, RZ, RZ, R14 ;  /* 0x000000ffff0d7224 */ /* 0x000fe400078e000e */
[----:B------:R-:W-:-:S04]  /*02e0*/  IMAD.HI.U32 R11, R10, R15, RZ ;  /* 0x0000000f0a0b7227 */ /* 0x000fc800078e00ff */
[----:B------:R-:W-:-:S04]  /*02f0*/  IMAD.HI.U32 R12, R12, R13, RZ ;  /* 0x0000000d0c0c7227 */ /* 0x000fc800078e00ff */
[----:B------:R-:W-:Y:S02]  /*0300*/  IMAD.MOV R10, RZ, RZ, -R12 ;  /* 0x000000ffff0a7224 */ /* 0x000fe400078e0a0c */
[----:B------:R-:W-:Y:S02]  /*0310*/  IMAD.MOV R14, RZ, RZ, -R11 ;  /* 0x000000ffff0e7224 */ /* 0x000fe400078e0a0b */
[----:B------:R-:W-:Y:S02]  /*0320*/  IMAD R10, R7, R10, R13 ;  /* 0x0000000a070a7224 */ /* 0x000fe400078e020d */
[----:B------:R-:W-:-:S03]  /*0330*/  IMAD R13, R8, R14, R15 ;  /* 0x0000000e080d7224 */ /* 0x000fc600078e020f */
[----:B------:R-:W-:Y:S02]  /*0340*/  ISETP.GT.U32.AND P4, PT, R7, R10, PT ;  /* 0x0000000a0700720c */ /* 0x000fe40003f84070 */
[----:B------:R-:W-:-:S11]  /*0350*/  ISETP.GT.U32.AND P5, PT, R8, R13, PT ;  /* 0x0000000d0800720c */ /* 0x000fd60003fa4070 */
[----:B------:R-:W-:Y:S02]  /*0360*/  @!P4 IMAD.IADD R10, R10, 0x1, -R7 ;  /* 0x000000010a0ac824 */ /* 0x000fe400078e0a07 */
[----:B------:R-:W-:Y:S01]  /*0370*/  @!P5 IMAD.IADD R13, R13, 0x1, -R8 ;  /* 0x000000010d0dd824 */ /* 0x000fe200078e0a08 */
[----:B------:R-:W-:Y:S01]  /*0380*/  @!P5 IADD3 R11, PT, PT, R11, 0x1, RZ ;  /* 0x000000010b0bd810 */ /* 0x000fe20007ffe0ff */
[----:B------:R-:W-:Y:S01]  /*0390*/  @!P4 VIADD R12, R12, 0x1 ;  /* 0x000000010c0cc836 */ /* 0x000fe20000000000 */
[----:B------:R-:W-:Y:S01]  /*03a0*/  ISETP.GE.U32.AND P0, PT, R10, R7, PT ;  /* 0x000000070a00720c */ /* 0x000fe20003f06070 */
[----:B------:R-:W-:Y:S01]  /*03b0*/  IMAD R7, R4, R2, R5 ;  /* 0x0000000204077224 */ /* 0x000fe200078e0205 */
[----:B------:R-:W-:Y:S02]  /*03c0*/  ISETP.GE.U32.AND P1, PT, R13, R8, PT ;  /* 0x000000080d00720c */ /* 0x000fe40003f26070 */
[----:B------:R-:W-:Y:S01]  /*03d0*/  ISETP.NE.AND P4, PT, R3, RZ, PT ;  /* 0x000000ff0300720c */ /* 0x000fe20003f85270 */
[----:B------:R-:W-:Y:S01]  /*03e0*/  IMAD R7, R7, R0, RZ ;  /* 0x0000000007077224 */ /* 0x000fe200078e02ff */
[----:B------:R-:W-:-:S02]  /*03f0*/  ISETP.NE.AND P5, PT, R2, RZ, PT ;  /* 0x000000ff0200720c */ /* 0x000fc40003fa5270 */
[----:B------:R-:W-:-:S05]  /*0400*/  LOP3.LUT R10, R0, 0xf, RZ, 0xc0, !PT ;  /* 0x0000000f000a7812 */ /* 0x000fca00078ec0ff */
[----:B------:R-:W-:Y:S01]  /*0410*/  @P0 VIADD R12, R12, 0x1 ;  /* 0x000000010c0c0836 */ /* 0x000fe20000000000 */
[----:B------:R-:W-:Y:S01]  /*0420*/  ISETP.NE.AND P0, PT, R10, RZ, PT ;  /* 0x000000ff0a00720c */ /* 0x000fe20003f05270 */
[----:B------:R-:W-:Y:S01]  /*0430*/  @P1 VIADD R11, R11, 0x1 ;  /* 0x000000010b0b1836 */ /* 0x000fe20000000000 */
[----:B------:R-:W-:Y:S01]  /*0440*/  ISETP.GE.U32.AND P1, PT, R0, 0x10, PT ;  /* 0x000000100000780c */ /* 0x000fe20003f26070 */
[----:B------:R-:W-:Y:S01]  /*0450*/  @!P2 IMAD.MOV R12, RZ, RZ, -R12 ;  /* 0x000000ffff0ca224 */ /* 0x000fe200078e0a0c */
[----:B------:R-:W-:Y:S01]  /*0460*/  @!P4 LOP3.LUT R12, RZ, R3, RZ, 0x33, !PT ;  /* 0x00000003ff0cc212 */ /* 0x000fe200078e33ff */
[----:B------:R-:W-:Y:S01]  /*0470*/  @!P3 IMAD.MOV R11, RZ, RZ, -R11 ;  /* 0x000000ffff0bb224 */ /* 0x000fe200078e0a0b */
[----:B------:R-:W-:-:S05]  /*0480*/  @!P5 LOP3.LUT R11, RZ, R2, RZ, 0x33, !PT ;  /* 0x00000002ff0bd212 */ /* 0x000fca00078e33ff */
[----:B------:R-:W-:Y:S01]  /*0490*/  IMAD R9, R12, UR4, R11 ;  /* 0x000000040c097c24 */ /* 0x000fe2000f8e020b */
[----:B------:R-:W0:Y:S03]  /*04a0*/  LDCU.64 UR4, c[0x0][0x358] ;  /* 0x00006b00ff0477ac */ /* 0x000e260008000a00 */
[----:B------:R-:W-:Y:S01]  /*04b0*/  IMAD R9, R9, R0, RZ ;  /* 0x0000000009097224 */ /* 0x000fe200078e02ff */
[----:B------:R-:W-:Y:S06]  /*04c0*/  @!P1 BRA `(.L_x_0) ;  /* 0x0000000000c49947 */ /* 0x000fec0003800000 */
[----:B------:R-:W-:Y:S01]  /*04d0*/  LOP3.LUT R6, R0, 0x7ffffff0, RZ, 0xc0, !PT ;  /* 0x7ffffff000067812 */ /* 0x000fe200078ec0ff */
[----:B------:R-:W-:Y:S02]  /*04e0*/  IMAD.MOV.U32 R13, RZ, RZ, R7 ;  /* 0x000000ffff0d7224 */ /* 0x000fe400078e0007 */
[----:B------:R-:W-:Y:S02]  /*04f0*/  IMAD.MOV.U32 R11, RZ, RZ, R9 ;  /* 0x000000ffff0b7224 */ /* 0x000fe400078e0009 */
[----:B------:R-:W-:-:S07]  /*0500*/  IMAD.MOV R8, RZ, RZ, -R6 ;  /* 0x000000ffff087224 */ /* 0x000fce00078e0a06 */
.L_x_1:
[----:B------:R-:W1:Y:S01]  /*0510*/  LDC.64 R4, c[0x0][0x380] ;  /* 0x0000e000ff047b82 */ /* 0x000e620000000a00 */
[----:B----4-:R-:W-:Y:S02]  /*0520*/  SHF.R.S32.HI R2, RZ, 0x1f, R11 ;  /* 0x0000001fff027819 */ /* 0x010fe4000001140b */
[----:B-1----:R-:W-:-:S04]  /*0530*/  IADD3 R4, P1, P2, R11, 0x7, R4 ;  /* 0x000000070b047810 */ /* 0x002fc80007a3e004 */
[----:B------:R-:W-:Y:S02]  /*0540*/  IADD3.X R5, PT, PT, R2, R5, RZ, P1, P2 ;  /* 0x0000000502057210 */ /* 0x000fe40000fe44ff */
[----:B------:R-:W1:Y:S03]  /*0550*/  LDC.64 R2, c[0x0][0x388] ;  /* 0x0000e200ff027b82 */ /* 0x000e660000000a00 */
[----:B0-----:R-:W2:Y:S01]  /*0560*/  LDG.E.U8 R15, desc[UR4][R4.64+-0x7] ;  /* 0xfffff904040f7981 */ /* 0x001ea2000c1e1100 */
[----:B------:R-:W-:Y:S02]  /*0570*/  SHF.R.S32.HI R12, RZ, 0x1f, R13 ;  /* 0x0000001fff0c7819 */ /* 0x000fe4000001140d */
[----:B-1----:R-:W-:-:S04]  /*0580*/  IADD3 R2, P1, P2, R13, 0x7, R2 ;  /* 0x000000070d027810 */ /* 0x002fc80007a3e002 */
[----:B------:R-:W-:-:S05]  /*0590*/  IADD3.X R3, PT, PT, R12, R3, RZ, P1, P2 ;  /* 0x000000030c037210 */ /* 0x000fca0000fe44ff */
[----:B--2---:R0:W-:Y:S04]  /*05a0*/  STG.E.U8 desc[UR4][R2.64+-0x7], R15 ;  /* 0xfffff90f02007986 */ /* 0x0041e8000c101104 */
[----:B------:R-:W2:Y:S04]  /*05b0*/  LDG.E.U8 R17, desc[UR4][R4.64+-0x6] ;  /* 0xfffffa0404117981 */ /* 0x000ea8000c1e1100 */
[----:B--2---:R1:W-:Y:S04]  /*05c0*/  STG.E.U8 desc[UR4][R2.64+-0x6], R17 ;  /* 0xfffffa1102007986 */ /* 0x0043e8000c101104 */
[----:B------:R-:W2:Y:S04]  /*05d0*/  LDG.E.U8 R19, desc[UR4][R4.64+-0x5] ;  /* 0xfffffb0404137981 */ /* 0x000ea8000c1e1100 */
[----:B--2---:R2:W-:Y:S04]  /*05e0*/  STG.E.U8 desc[UR4][R2.64+-0x5], R19 ;  /* 0xfffffb1302007986 */ /* 0x0045e8000c101104 */
[----:B------:R-:W3:Y:S04]  /*05f0*/  LDG.E.U8 R21, desc[UR4][R4.64+-0x4] ;  /* 0xfffffc0404157981 */ /* 0x000ee8000c1e1100 */
[----:B---3--:R3:W-:Y:S04]  /*0600*/  STG.E.U8 desc[UR4][R2.64+-0x4], R21 ;  /* 0xfffffc1502007986 */ /* 0x0087e8000c101104 */
[----:B------:R-:W4:Y:S04]  /*0610*/  LDG.E.U8 R23, desc[UR4][R4.64+-0x3] ;  /* 0xfffffd0404177981 */ /* 0x000f28000c1e1100 */
[----:B----4-:R4:W-:Y:S04]  /*0620*/  STG.E.U8 desc[UR4][R2.64+-0x3], R23 ;  /* 0xfffffd1702007986 */ /* 0x0109e8000c101104 */
[----:B------:R-:W5:Y:S04]  /*0630*/  LDG.E.U8 R25, desc[UR4][R4.64+-0x2] ;  /* 0xfffffe0404197981 */ /* 0x000f68000c1e1100 */
[----:B-----5:R5:W-:Y:S04]  /*0640*/  STG.E.U8 desc[UR4][R2.64+-0x2], R25 ;  /* 0xfffffe1902007986 */ /* 0x020be8000c101104 */
[----:B0-----:R-:W2:Y:S04]  /*0650*/  LDG.E.U8 R15, desc[UR4][R4.64+-0x1] ;  /* 0xffffff04040f7981 */ /* 0x001ea8000c1e1100 */
[----:B--2---:R0:W-:Y:S04]  /*0660*/  STG.E.U8 desc[UR4][R2.64+-0x1], R15 ;  /* 0xffffff0f02007986 */ /* 0x0041e8000c101104 */
[----:B-1----:R-:W2:Y:S04]  /*0670*/  LDG.E.U8 R17, desc[UR4][R4.64] ;  /* 0x0000000404117981 */ /* 0x002ea8000c1e1100 */
[----:B--2---:R1:W-:Y:S04]  /*0680*/  STG.E.U8 desc[UR4][R2.64], R17 ;  /* 0x0000001102007986 */ /* 0x0043e8000c101104 */
[----:B------:R-:W2:Y:S04]  /*0690*/  LDG.E.U8 R19, desc[UR4][R4.64+0x1] ;  /* 0x0000010404137981 */ /* 0x000ea8000c1e1100 */
[----:B--2---:R2:W-:Y:S04]  /*06a0*/  STG.E.U8 desc[UR4][R2.64+0x1], R19 ;  /* 0x0000011302007986 */ /* 0x0045e8000c101104 */
[----:B---3--:R-:W3:Y:S04]  /*06b0*/  LDG.E.U8 R21, desc[UR4][R4.64+0x2] ;  /* 0x0000020404157981 */ /* 0x008ee8000c1e1100 */
[----:B---3--:R3:W-:Y:S04]  /*06c0*/  STG.E.U8 desc[UR4][R2.64+0x2], R21 ;  /* 0x0000021502007986 */ /* 0x0087e8000c101104 */
[----:B----4-:R-:W4:Y:S04]  /*06d0*/  LDG.E.U8 R23, desc[UR4][R4.64+0x3] ;  /* 0x0000030404177981 */ /* 0x010f28000c1e1100 */
[----:B----4-:R4:W-:Y:S04]  /*06e0*/  STG.E.U8 desc[UR4][R2.64+0x3], R23 ;  /* 0x0000031702007986 */ /* 0x0109e8000c101104 */
[----:B-----5:R-:W5:Y:S04]  /*06f0*/  LDG.E.U8 R25, desc[UR4][R4.64+0x4] ;  /* 0x0000040404197981 */ /* 0x020f68000c1e1100 */
[----:B-----5:R4:W-:Y:S04]  /*0700*/  STG.E.U8 desc[UR4][R2.64+0x4], R25 ;  /* 0x0000041902007986 */ /* 0x0209e8000c101104 */
[----:B0-----:R-:W5:Y:S04]  /*0710*/  LDG.E.U8 R15, desc[UR4][R4.64+0x5] ;  /* 0x00000504040f7981 */ /* 0x001f68000c1e1100 */
[----:B-----5:R4:W-:Y:S04]  /*0720*/  STG.E.U8 desc[UR4][R2.64+0x5], R15 ;  /* 0x0000050f02007986 */ /* 0x0209e8000c101104 */
[----:B-1----:R-:W5:Y:S04]  /*0730*/  LDG.E.U8 R17, desc[UR4][R4.64+0x6] ;  /* 0x0000060404117981 */ /* 0x002f68000c1e1100 */
[----:B-----5:R4:W-:Y:S04]  /*0740*/  STG.E.U8 desc[UR4][R2.64+0x6], R17 ;  /* 0x0000061102007986 */ /* 0x0209e8000c101104 */
[----:B--2---:R-:W2:Y:S01]  /*0750*/  LDG.E.U8 R19, desc[UR4][R4.64+0x7] ;  /* 0x0000070404137981 */ /* 0x004ea2000c1e1100 */
[----:B------:R-:W-:-:S04]  /*0760*/  IADD3 R8, PT, PT, R8, 0x10, RZ ;  /* 0x0000001008087810 */ /* 0x000fc80007ffe0ff */
[----:B------:R-:W-:Y:S01]  /*0770*/  ISETP.NE.AND P1, PT, R8, RZ, PT ;  /* 0x000000ff0800720c */ /* 0x000fe20003f25270 */
[----:B--2---:R4:W-:Y:S04]  /*0780*/  STG.E.U8 desc[UR4][R2.64+0x7], R19 ;  /* 0x0000071302007986 */ /* 0x0049e8000c101104 */
[----:B---3--:R-:W2:Y:S01]  /*0790*/  LDG.E.U8 R21, desc[UR4][R4.64+0x8] ;  /* 0x0000080404157981 */ /* 0x008ea2000c1e1100 */
[----:B------:R-:W-:Y:S02]  /*07a0*/  VIADD R11, R11, 0x10 ;  /* 0x000000100b0b7836 */ /* 0x000fe40000000000 */
[----:B------:R-:W-:Y:S01]  /*07b0*/  VIADD R13, R13, 0x10 ;  /* 0x000000100d0d7836 */ /* 0x000fe20000000000 */
[----:B--2---:R4:W-:Y:S04]  /*07c0*/  STG.E.U8 desc[UR4][R2.64+0x8], R21 ;  /* 0x0000081502007986 */ /* 0x0049e8000c101104 */
[----:B------:R-:W-:Y:S05]  /*07d0*/  @P1 BRA `(.L_x_1) ;  /* 0xfffffffc004c1947 */ /* 0x000fea000383ffff */
.L_x_0:
[----:B0-----:R-:W-:Y:S05]  /*07e0*/  @!P0 EXIT ;  /* 0x000000000000894d */ /* 0x001fea0003800000 */
[----:B------:R-:W-:Y:S02]  /*07f0*/  ISETP.GE.U32.AND P0, PT, R10, 0x8, PT ;  /* 0x000000080a00780c */ /* 0x000fe40003f06070 */
[----:B------:R-:W-:-:S04]  /*0800*/  LOP3.LUT R8, R0, 0x7, RZ, 0xc0, !PT ;  /* 0x0000000700087812 */ /* 0x000fc800078ec0ff */
[----:B------:R-:W-:-:S07]  /*0810*/  ISETP.NE.AND P1, PT, R8, RZ, PT ;  /* 0x000000ff0800720c */ /* 0x000fce0003f25270 */
[----:B------:R-:W-:Y:S06]  /*0820*/  @!P0 BRA `(.L_x_2) ;  /* 0x0000000000608947 */ /* 0x000fec0003800000 */
[----:B------:R-:W0:Y:S01]  /*0830*/  LDCU.128 UR8, c[0x0][0x380] ;  /* 0x00007000ff0877ac */ /* 0x000e220008000c00 */
[----:B----4-:R-:W-:-:S05]  /*0840*/  IMAD.IADD R2, R9, 0x1, R6 ;  /* 0x0000000109027824 */ /* 0x010fca00078e0206 */
[----:B0-----:R-:W-:-:S04]  /*0850*/  IADD3 R4, P0, PT, R2, UR8, RZ ;  /* 0x0000000802047c10 */ /* 0x001fc8000ff1e0ff */
[----:B------:R-:W-:-:S05]  /*0860*/  LEA.HI.X.SX32 R5, R2, UR9, 0x1, P0 ;  /* 0x0000000902057c11 */ /* 0x000fca00080f0eff */
[----:B------:R-:W2:Y:S01]  /*0870*/  LDG.E.U8 R11, desc[UR4][R4.64] ;  /* 0x00000004040b7981 */ /* 0x000ea2000c1e1100 */
[----:B------:R-:W-:-:S05]  /*0880*/  IMAD.IADD R3, R7, 0x1, R6 ;  /* 0x0000000107037824 */ /* 0x000fca00078e0206 */
[----:B------:R-:W-:-:S04]  /*0890*/  IADD3 R2, P0, PT, R3, UR10, RZ ;  /* 0x0000000a03027c10 */ /* 0x000fc8000ff1e0ff */
[----:B------:R-:W-:-:S05]  /*08a0*/  LEA.HI.X.SX32 R3, R3, UR11, 0x1, P0 ;  /* 0x0000000b03037c11 */ /* 0x000fca00080f0eff */
[----:B--2---:R0:W-:Y:S04]  /*08b0*/  STG.E.U8 desc[UR4][R2.64], R11 ;  /* 0x0000000b02007986 */ /* 0x0041e8000c101104 */
[----:B------:R-:W2:Y:S04]  /*08c0*/  LDG.E.U8 R13, desc[UR4][R4.64+0x1] ;  /* 0x00000104040d7981 */ /* 0x000ea8000c1e1100 */
[----:B--2---:R1:W-:Y:S04]  /*08d0*/  STG.E.U8 desc[UR4][R2.64+0x1], R13 ;  /* 0x0000010d02007986 */ /* 0x0043e8000c101104 */
[----:B------:R-:W2:Y:S04]  /*08e0*/  LDG.E.U8 R15, desc[UR4][R4.64+0x2] ;  /* 0x00000204040f7981 */ /* 0x000ea8000c1e1100 */
[----:B--2---:R2:W-:Y:S04]  /*08f0*/  STG.E.U8 desc[UR4][R2.64+0x2], R15 ;  /* 0x0000020f02007986 */ /* 0x0045e8000c101104 */
[----:B------:R-:W3:Y:S04]  /*0900*/  LDG.E.U8 R17, desc[UR4][R4.64+0x3] ;  /* 0x0000030404117981 */ /* 0x000ee8000c1e1100 */
[----:B---3--:R2:W-:Y:S04]  /*0910*/  STG.E.U8 desc[UR4][R2.64+0x3], R17 ;  /* 0x0000031102007986 */ /* 0x0085e8000c101104 */
[----:B------:R-:W3:Y:S04]  /*0920*/  LDG.E.U8 R19, desc[UR4][R4.64+0x4] ;  /* 0x0000040404137981 */ /* 0x000ee8000c1e1100 */
[----:B---3--:R2:W-:Y:S04]  /*0930*/  STG.E.U8 desc[UR4][R2.64+0x4], R19 ;  /* 0x0000041302007986 */ /* 0x0085e8000c101104 */
[----:B------:R-:W3:Y:S04]  /*0940*/  LDG.E.U8 R21, desc[UR4][R4.64+0x5] ;  /* 0x0000050404157981 */ /* 0x000ee8000c1e1100 */
[----:B---3--:R2:W-:Y:S04]  /*0950*/  STG.E.U8 desc[UR4][R2.64+0x5], R21 ;  /* 0x0000051502007986 */ /* 0x0085e8000c101104 */
[----:B0-----:R-:W3:Y:S04]  /*0960*/  LDG.E.U8 R11, desc[UR4][R4.64+0x6] ;  /* 0x00000604040b7981 */ /* 0x001ee8000c1e1100 */
[----:B---3--:R2:W-:Y:S04]  /*0970*/  STG.E.U8 desc[UR4][R2.64+0x6], R11 ;  /* 0x0000060b02007986 */ /* 0x0085e8000c101104 */
[----:B-1----:R-:W3:Y:S01]  /*0980*/  LDG.E.U8 R13, desc[UR4][R4.64+0x7] ;  /* 0x00000704040d7981 */ /* 0x002ee2000c1e1100 */
[----:B------:R-:W-:-:S03]  /*0990*/  VIADD R6, R6, 0x8 ;  /* 0x0000000806067836 */ /* 0x000fc60000000000 */
[----:B---3--:R2:W-:Y:S04]  /*09a0*/  STG.E.U8 desc[UR4][R2.64+0x7], R13 ;  /* 0x0000070d02007986 */ /* 0x0085e8000c101104 */
.L_x_2:
[----:B------:R-:W-:Y:S05]  /*09b0*/  @!P1 EXIT ;  /* 0x000000000000994d */ /* 0x000fea0003800000 */
[----:B------:R-:W-:Y:S02]  /*09c0*/  ISETP.GE.U32.AND P0, PT, R8, 0x4, PT ;  /* 0x000000040800780c */ /* 0x000fe40003f06070 */
[----:B------:R-:W-:-:S04]  /*09d0*/  LOP3.LUT R0, R0, 0x3, RZ, 0xc0, !PT ;  /* 0x0000000300007812 */ /* 0x000fc800078ec0ff */
[----:B------:R-:W-:-:S07]  /*09e0*/  ISETP.NE.AND P1, PT, R0, RZ, PT ;  /* 0x000000ff0000720c */ /* 0x000fce0003f25270 */
[----:B------:R-:W-:Y:S06]  /*09f0*/  @!P0 BRA `(.L_x_3) ;  /* 0x0000000000408947 */ /* 0x000fec0003800000 */
[----:B------:R-:W0:Y:S01]  /*0a00*/  LDCU.128 UR8, c[0x0][0x380] ;  /* 0x00007000ff0877ac */ /* 0x000e220008000c00 */
[----:B--2-4-:R-:W-:-:S05]  /*0a10*/  IMAD.IADD R3, R9, 0x1, R6 ;  /* 0x0000000109037824 */ /* 0x014fca00078e0206 */
        /* <DEDUP_REMOVED lines=11> */
[----:B------:R-:W2:Y:S01]  /*0ad0*/  LDG.E.U8 R17, desc[UR4][R2.64+0x3] ;  /* 0x0000030402117981 */ /* 0x000ea2000c1e1100 */
[----:B------:R-:W-:-:S03]  /*0ae0*/  IADD3 R6, PT, PT, R6, 0x4, RZ ;  /* 0x0000000406067810 */ /* 0x000fc60007ffe0ff */
[----:B--2---:R0:W-:Y:S04]  /*0af0*/  STG.E.U8 desc[UR4][R4.64+0x3], R17 ;  /* 0x0000031104007986 */ /* 0x0041e8000c101104 */
.L_x_3:
[----:B------:R-:W-:Y:S05]  /*0b00*/  @!P1 EXIT ;  /* 0x000000000000994d */ /* 0x000fea0003800000 */
[--C-:B------:R-:W-:Y:S01]  /*0b10*/  IMAD.IADD R7, R7, 0x1, R6.reuse ;  /* 0x0000000107077824 */ /* 0x100fe200078e0206 */
[----:B------:R-:W1:Y:S01]  /*0b20*/  LDCU.128 UR8, c[0x0][0x380] ;  /* 0x00007000ff0877ac */ /* 0x000e620008000c00 */
[----:B------:R-:W-:Y:S02]  /*0b30*/  IMAD.IADD R6, R9, 0x1, R6 ;  /* 0x0000000109067824 */ /* 0x000fe400078e0206 */
[----:B------:R-:W-:-:S07]  /*0b40*/  IMAD.MOV R0, RZ, RZ, -R0 ;  /* 0x000000ffff007224 */ /* 0x000fce00078e0a00 */
.L_x_4:
[----:B-12-4-:R-:W-:-:S04]  /*0b50*/  IADD3 R2, P0, PT, R6, UR8, RZ ;  /* 0x0000000806027c10 */ /* 0x016fc8000ff1e0ff */
[----:B---3--:R-:W-:-:S06]  /*0b60*/  LEA.HI.X.SX32 R3, R6, UR9, 0x1, P0 ;  /* 0x0000000906037c11 */ /* 0x008fcc00080f0eff */
[----:B------:R-:W2:Y:S01]  /*0b70*/  LDG.E.U8 R3, desc[UR4][R2.64] ;  /* 0x0000000402037981 */ /* 0x000ea2000c1e1100 */
[C---:B0-----:R-:W-:Y:S01]  /*0b80*/  IADD3 R4, P0, PT, R7.reuse, UR10, RZ ;  /* 0x0000000a07047c10 */ /* 0x041fe2000ff1e0ff */
[----:B------:R-:W-:Y:S02]  /*0b90*/  VIADD R0, R0, 0x1 ;  /* 0x0000000100007836 */ /* 0x000fe40000000000 */
[----:B------:R-:W-:Y:S01]  /*0ba0*/  VIADD R6, R6, 0x1 ;  /* 0x0000000106067836 */ /* 0x000fe20000000000 */
[C---:B------:R-:W-:Y:S01]  /*0bb0*/  LEA.HI.X.SX32 R5, R7.reuse, UR11, 0x1, P0 ;  /* 0x0000000b07057c11 */ /* 0x040fe200080f0eff */
[----:B------:R-:W-:Y:S01]  /*0bc0*/  VIADD R7, R7, 0x1 ;  /* 0x0000000107077836 */ /* 0x000fe20000000000 */
[----:B------:R-:W-:-:S03]  /*0bd0*/  ISETP.NE.AND P0, PT, R0, RZ, PT ;  /* 0x000000ff0000720c */ /* 0x000fc60003f05270 */
[----:B--2---:R3:W-:Y:S10]  /*0be0*/  STG.E.U8 desc[UR4][R4.64], R3 ;  /* 0x0000000304007986 */ /* 0x0047f4000c101104 */
[----:B------:R-:W-:Y:S05]  /*0bf0*/  @P0 BRA `(.L_x_4) ;  /* 0xfffffffc00d40947 */ /* 0x000fea000383ffff */
[----:B------:R-:W-:Y:S05]  /*0c00*/  EXIT ;  /* 0x000000000000794d */ /* 0x000fea0003800000 */
.L_x_5:
[----:B------:R-:W-:-:S00]  /*0c10*/  BRA `(.L_x_5) ;  /* 0xfffffffc00fc7947 */ /* 0x000fc0000383ffff */
[----:B------:R-:W-:-:S00]  /*0c20*/  NOP ;  /* 0x0000000000007918 */ /* 0x000fc00000000000 */
        /* <DEDUP_REMOVED lines=13> */
.L_x_6:


//--------------------- .nv.shared.reserved.0     --------------------------
	.section	.nv.shared.reserved.0,"aw",@nobits
	.weak		__nv_reservedSMEM_offset_0_alias
	.size		__nv_reservedSMEM_offset_0_alias, 0, 64
	.other		__nv_reservedSMEM_offset_0_alias,@"STO_CUDA_RESERVED_SHARED STV_DEFAULT"
__nv_reservedSMEM_offset_0_alias:
	.zero		0
	.zero		64


//--------------------- .nv.constant0.resize_image_kernel --------------------------
	.section	.nv.constant0.resize_image_kernel,"a",@progbits
	.sectionflags	@""
	.align	4
.nv.constant0.resize_image_kernel:
	.zero		932


//--------------------- SYMBOLS --------------------------

	.type		.nv.reservedSmem.offset0,@object
	.size		.nv.reservedSmem.offset0,0x4
